//
// Generated by NVIDIA NVVM Compiler
//
// Compiler Build ID: CL-36424714
// Cuda compilation tools, release 13.0, V13.0.88
// Based on NVVM 20.0.0
//

.version 9.0
.target sm_100
.address_size 64

	// .globl	_Z8decToOctPiS_S_

.visible .entry _Z8decToOctPiS_S_(
	.param .u64 .ptr .align 1 _Z8decToOctPiS_S__param_0,
	.param .u64 .ptr .align 1 _Z8decToOctPiS_S__param_1,
	.param .u64 .ptr .align 1 _Z8decToOctPiS_S__param_2
)
{
	.reg .pred 	%p<4>;
	.reg .b32 	%r<34>;
	.reg .b64 	%rd<11>;

	ld.param.u64 	%rd1, [_Z8decToOctPiS_S__param_0];
	ld.param.u64 	%rd2, [_Z8decToOctPiS_S__param_1];
	ld.param.u64 	%rd3, [_Z8decToOctPiS_S__param_2];
	cvta.to.global.u64 	%rd4, %rd3;
	mov.u32 	%r10, %ctaid.x;
	mov.u32 	%r11, %nctaid.x;
	mov.u32 	%r12, %ctaid.y;
	mov.u32 	%r13, %nctaid.y;
	mov.u32 	%r14, %ctaid.z;
	mad.lo.s32 	%r15, %r14, %r13, %r12;
	mad.lo.s32 	%r16, %r15, %r11, %r10;
	mov.u32 	%r17, %ntid.x;
	mov.u32 	%r18, %ntid.y;
	mov.u32 	%r19, %ntid.z;
	mov.u32 	%r20, %tid.z;
	mov.u32 	%r21, %tid.y;
	mov.u32 	%r22, %tid.x;
	mad.lo.s32 	%r23, %r16, %r19, %r20;
	mad.lo.s32 	%r24, %r23, %r18, %r21;
	mad.lo.s32 	%r1, %r24, %r17, %r22;
	ld.global.u32 	%r25, [%rd4];
	setp.ge.s32 	%p1, %r1, %r25;
	@%p1 bra 	$L__BB0_5;
	cvta.to.global.u64 	%rd5, %rd1;
	mul.wide.s32 	%rd6, %r1, 4;
	add.s64 	%rd7, %rd5, %rd6;
	ld.global.u32 	%r31, [%rd7];
	setp.lt.s32 	%p2, %r31, 1;
	mov.b32 	%r33, 0;
	@%p2 bra 	$L__BB0_4;
	mov.b32 	%r33, 0;
	mov.b32 	%r30, 1;
$L__BB0_3:
	and.b32  	%r29, %r31, 7;
	mad.lo.s32 	%r33, %r29, %r30, %r33;
	shr.u32 	%r7, %r31, 3;
	mul.lo.s32 	%r30, %r30, 10;
	setp.gt.u32 	%p3, %r31, 7;
	mov.u32 	%r31, %r7;
	@%p3 bra 	$L__BB0_3;
$L__BB0_4:
	cvta.to.global.u64 	%rd8, %rd2;
	add.s64 	%rd10, %rd8, %rd6;
	st.global.u32 	[%rd10], %r33;
$L__BB0_5:
	ret;

}


// ===== COMPILED SASS (sm_100) =====

	.target	sm_100

	.elftype	@"ET_EXEC"


//--------------------- .note.nv.tkinfo           --------------------------
	.section	.note.nv.tkinfo,"",@"SHT_NOTE"
	.sectionflags	@"SHF_NOTE_NV_TKINFO"
	.tkinfo
        /*0018*/ 	.word	0x00000002
        /*0030*/ 	.string	""
        /*0030*/ 	.string	"ptxas"
        /*0030*/ 	.string	"Cuda compilation tools, release 13.0, V13.0.88"
        /*0030*/ 	.string	"Build cuda_13.0.r13.0/compiler.36424714_0"
        /*0030*/ 	.string	"-arch sm_100 -m 64 "



//--------------------- .note.nv.cuinfo           --------------------------
	.section	.note.nv.cuinfo,"",@"SHT_NOTE"
	.sectionflags	@"SHF_NOTE_NV_CUINFO"
        /*0018*/ 	.short	0x0002
        /*001a*/ 	.short	0x0064
        /*001c*/ 	.short	0x0082
	.zero		2


//--------------------- .nv.info                  --------------------------
	.section	.nv.info,"",@"SHT_CUDA_INFO"
	.align	4


	//----- nvinfo : EIATTR_REGCOUNT
	.align		4
        /*0000*/ 	.byte	0x04, 0x2f
        /*0002*/ 	.short	(.L_1 - .L_0)
	.align		4
.L_0:
        /*0004*/ 	.word	index@(_Z8decToOctPiS_S_)
        /*0008*/ 	.word	0x0000000c


	//----- nvinfo : EIATTR_FRAME_SIZE
	.align		4
.L_1:
        /*000c*/ 	.byte	0x04, 0x11
        /*000e*/ 	.short	(.L_3 - .L_2)
	.align		4
.L_2:
        /*0010*/ 	.word	index@(_Z8decToOctPiS_S_)
        /*0014*/ 	.word	0x00000000


	//----- nvinfo : EIATTR_MIN_STACK_SIZE
	.align		4
.L_3:
        /*0018*/ 	.byte	0x04, 0x12
        /*001a*/ 	.short	(.L_5 - .L_4)
	.align		4
.L_4:
        /*001c*/ 	.word	index@(_Z8decToOctPiS_S_)
        /*0020*/ 	.word	0x00000000
.L_5:


//--------------------- .nv.compat                --------------------------
	.section	.nv.compat,"",@"SHT_CUDA_COMPAT_INFO"
	.align	4
        /*0000*/ 	.byte	0x02, 0x09, 0x00, 0x00, 0x02, 0x02, 0x01, 0x00, 0x02, 0x05, 0x05, 0x00, 0x03, 0x07, 0x01, 0x01
        /*0010*/ 	.byte	0x02, 0x03, 0x00, 0x00, 0x02, 0x06, 0x01, 0x00, 0x04, 0x0b, 0x08, 0x00, 0x09, 0x00, 0x00, 0x00
        /*0020*/ 	.byte	0x00, 0x00, 0x00, 0x00


//--------------------- .nv.info._Z8decToOctPiS_S_ --------------------------
	.section	.nv.info._Z8decToOctPiS_S_,"",@"SHT_CUDA_INFO"
	.sectionflags	@""
	.align	4


	//----- nvinfo : EIATTR_CUDA_API_VERSION
	.align		4
        /*0000*/ 	.byte	0x04, 0x37
        /*0002*/ 	.short	(.L_7 - .L_6)
.L_6:
        /*0004*/ 	.word	0x00000082


	//----- nvinfo : EIATTR_KPARAM_INFO
	.align		4
.L_7:
        /*0008*/ 	.byte	0x04, 0x17
        /*000a*/ 	.short	(.L_9 - .L_8)
.L_8:
        /*000c*/ 	.word	0x00000000
        /*0010*/ 	.short	0x0002
        /*0012*/ 	.short	0x0010
        /*0014*/ 	.byte	0x00, 0xf5, 0x21, 0x00


	//----- nvinfo : EIATTR_KPARAM_INFO
	.align		4
.L_9:
        /*0018*/ 	.byte	0x04, 0x17
        /*001a*/ 	.short	(.L_11 - .L_10)
.L_10:
        /*001c*/ 	.word	0x00000000
        /*0020*/ 	.short	0x0001
        /*0022*/ 	.short	0x0008
        /*0024*/ 	.byte	0x00, 0xf5, 0x21, 0x00


	//----- nvinfo : EIATTR_KPARAM_INFO
	.align		4
.L_11:
        /*0028*/ 	.byte	0x04, 0x17
        /*002a*/ 	.short	(.L_13 - .L_12)
.L_12:
        /*002c*/ 	.word	0x00000000
        /*0030*/ 	.short	0x0000
        /*0032*/ 	.short	0x0000
        /*0034*/ 	.byte	0x00, 0xf5, 0x21, 0x00


	//----- nvinfo : EIATTR_SPARSE_MMA_MASK
	.align		4
.L_13:
        /*0038*/ 	.byte	0x03, 0x50
        /*003a*/ 	.short	0x0000


	//----- nvinfo : EIATTR_MAXREG_COUNT
	.align		4
        /*003c*/ 	.byte	0x03, 0x1b
        /*003e*/ 	.short	0x00ff


	//----- nvinfo : EIATTR_MERCURY_ISA_VERSION
	.align		4
        /*0040*/ 	.byte	0x03, 0x5f
        /*0042*/ 	.short	0x0101


	//----- nvinfo : EIATTR_VRC_CTA_INIT_COUNT
	.align		4
        /*0044*/ 	.byte	0x02, 0x4a
	.zero		1
	.zero		1


	//----- nvinfo : EIATTR_EXIT_INSTR_OFFSETS
	.align		4
        /*0048*/ 	.byte	0x04, 0x1c
        /*004a*/ 	.short	(.L_15 - .L_14)


	//   ....[0]....
.L_14:
        /*004c*/ 	.word	0x00000150


	//   ....[1]....
        /*0050*/ 	.word	0x00000290


	//----- nvinfo : EIATTR_CRS_STACK_SIZE
	.align		4
.L_15:
        /*0054*/ 	.byte	0x04, 0x1e
        /*0056*/ 	.short	(.L_17 - .L_16)
.L_16:
        /*0058*/ 	.word	0x00000000


	//----- nvinfo : EIATTR_CBANK_PARAM_SIZE
	.align		4
.L_17:
        /*005c*/ 	.byte	0x03, 0x19
        /*005e*/ 	.short	0x0018


	//----- nvinfo : EIATTR_PARAM_CBANK
	.align		4
        /*0060*/ 	.byte	0x04, 0x0a
        /*0062*/ 	.short	(.L_19 - .L_18)
	.align		4
.L_18:
        /*0064*/ 	.word	index@(.nv.constant0._Z8decToOctPiS_S_)
        /*0068*/ 	.short	0x0380
        /*006a*/ 	.short	0x0018


	//----- nvinfo : EIATTR_SW_WAR
	.align		4
.L_19:
        /*006c*/ 	.byte	0x04, 0x36
        /*006e*/ 	.short	(.L_21 - .L_20)
.L_20:
        /*0070*/ 	.word	0x00000008
.L_21:


//--------------------- .nv.callgraph             --------------------------
	.section	.nv.callgraph,"",@"SHT_CUDA_CALLGRAPH"
	.align	4
	.sectionentsize	8
	.align		4
        /*0000*/ 	.word	0x00000000
	.align		4
        /*0004*/ 	.word	0xffffffff
	.align		4
        /*0008*/ 	.word	0x00000000
	.align		4
        /*000c*/ 	.word	0xfffffffe
	.align		4
        /*0010*/ 	.word	0x00000000
	.align		4
        /*0014*/ 	.word	0xfffffffd
	.align		4
        /*0018*/ 	.word	0x00000000
	.align		4
        /*001c*/ 	.word	0xfffffffc


//--------------------- .text._Z8decToOctPiS_S_   --------------------------
	.section	.text._Z8decToOctPiS_S_,"ax",@progbits
	.align	128
        .global         _Z8decToOctPiS_S_
        .type           _Z8decToOctPiS_S_,@function
        .size           _Z8decToOctPiS_S_,(.L_x_4 - _Z8decToOctPiS_S_)
        .other          _Z8decToOctPiS_S_,@"STO_CUDA_ENTRY STV_DEFAULT"
_Z8decToOctPiS_S_:
.text._Z8decToOctPiS_S_:
[----:B------:R-:W-:Y:S08]  /*0000*/  LDC R1, c[0x0][0x37c] ;  /* 0x0000df00ff017b82 */ /* 0x000ff00000000800 */
[----:B------:R-:W0:Y:S01]  /*0010*/  LDC.64 R2, c[0x0][0x390] ;  /* 0x0000e400ff027b82 */ /* 0x000e220000000a00 */
[----:B------:R-:W0:Y:S02]  /*0020*/  LDCU.64 UR10, c[0x0][0x358] ;  /* 0x00006b00ff0a77ac */ /* 0x000e240008000a00 */
[----:B0-----:R-:W2:Y:S05]  /*0030*/  LDG.E R2, desc[UR10][R2.64] ;  /* 0x0000000a02027981 */ /* 0x001eaa000c1e1900 */
[----:B------:R-:W-:Y:S01]  /*0040*/  S2UR UR4, SR_CTAID.Y ;  /* 0x00000000000479c3 */ /* 0x000fe20000002600 */
[----:B------:R-:W0:Y:S01]  /*0050*/  LDCU UR6, c[0x0][0x370] ;  /* 0x00006e00ff0677ac */ /* 0x000e220008000800 */
[----:B------:R-:W1:Y:S01]  /*0060*/  S2R R5, SR_TID.Z ;  /* 0x0000000000057919 */ /* 0x000e620000002300 */
[----:B------:R-:W3:Y:S01]  /*0070*/  LDCU UR7, c[0x0][0x374] ;  /* 0x00006e80ff0777ac */ /* 0x000ee20008000800 */
[----:B------:R-:W4:Y:S04]  /*0080*/  S2R R7, SR_TID.Y ;  /* 0x0000000000077919 */ /* 0x000f280000002200 */
[----:B------:R-:W3:Y:S01]  /*0090*/  S2UR UR8, SR_CTAID.Z ;  /* 0x00000000000879c3 */ /* 0x000ee20000002700 */
[----:B------:R-:W5:Y:S01]  /*00a0*/  LDCU UR9, c[0x0][0x360] ;  /* 0x00006c00ff0977ac */ /* 0x000f620008000800 */
[----:B------:R-:W5:Y:S01]  /*00b0*/  S2R R9, SR_TID.X ;  /* 0x0000000000097919 */ /* 0x000f620000002100 */
[----:B------:R-:W4:Y:S05]  /*00c0*/  LDCU UR12, c[0x0][0x364] ;  /* 0x00006c80ff0c77ac */ /* 0x000f2a0008000800 */
[----:B------:R-:W0:Y:S08]  /*00d0*/  S2UR UR5, SR_CTAID.X ;  /* 0x00000000000579c3 */ /* 0x000e300000002500 */
[----:B------:R-:W1:Y:S01]  /*00e0*/  LDC R0, c[0x0][0x368] ;  /* 0x0000da00ff007b82 */ /* 0x000e620000000800 */
[----:B---3--:R-:W-:-:S04]  /*00f0*/  UIMAD UR4, UR7, UR8, UR4 ;  /* 0x00000008070472a4 */ /* 0x008fc8000f8e0204 */
[----:B0-----:R-:W-:-:S06]  /*0100*/  UIMAD UR4, UR4, UR6, UR5 ;  /* 0x00000006040472a4 */ /* 0x001fcc000f8e0205 */
[----:B-1----:R-:W-:-:S04]  /*0110*/  IMAD R0, R0, UR4, R5 ;  /* 0x0000000400007c24 */ /* 0x002fc8000f8e0205 */
[----:B----4-:R-:W-:-:S04]  /*0120*/  IMAD R0, R0, UR12, R7 ;  /* 0x0000000c00007c24 */ /* 0x010fc8000f8e0207 */
[----:B-----5:R-:W-:-:S05]  /*0130*/  IMAD R7, R0, UR9, R9 ;  /* 0x0000000900077c24 */ /* 0x020fca000f8e0209 */
[----:B--2---:R-:W-:-:S13]  /*0140*/  ISETP.GE.AND P0, PT, R7, R2, PT ;  /* 0x000000020700720c */ /* 0x004fda0003f06270 */
[----:B------:R-:W-:Y:S05]  /*0150*/  @P0 EXIT ;  /* 0x000000000000094d */ /* 0x000fea0003800000 */
[----:B------:R-:W0:Y:S08]  /*0160*/  LDC.64 R2, c[0x0][0x380] ;  /* 0x0000e000ff027b82 */ /* 0x000e300000000a00 */
[----:B------:R-:W1:Y:S01]  /*0170*/  LDC.64 R4, c[0x0][0x388] ;  /* 0x0000e200ff047b82 */ /* 0x000e620000000a00 */
[----:B0-----:R-:W-:-:S06]  /*0180*/  IMAD.WIDE R2, R7, 0x4, R2 ;  /* 0x0000000407027825 */ /* 0x001fcc00078e0202 */
[----:B------:R-:W2:Y:S01]  /*0190*/  LDG.E R2, desc[UR10][R2.64] ;  /* 0x0000000a02027981 */ /* 0x000ea2000c1e1900 */
[----:B------:R-:W-:Y:S01]  /*01a0*/  BSSY.RECONVERGENT B0, `(.L_x_0) ;  /* 0x000000d000007945 */ /* 0x000fe20003800200 */
[----:B-1----:R-:W-:-:S04]  /*01b0*/  IMAD.WIDE R4, R7, 0x4, R4 ;  /* 0x0000000407047825 */ /* 0x002fc800078e0204 */
[----:B------:R-:W-:Y:S01]  /*01c0*/  HFMA2 R7, -RZ, RZ, 0, 0 ;  /* 0x00000000ff077431 */ /* 0x000fe200000001ff */
[----:B--2---:R-:W-:-:S13]  /*01d0*/  ISETP.GE.AND P0, PT, R2, 0x1, PT ;  /* 0x000000010200780c */ /* 0x004fda0003f06270 */
[----:B------:R-:W-:Y:S05]  /*01e0*/  @!P0 BRA `(.L_x_1) ;  /* 0x0000000000208947 */ /* 0x000fea0003800000 */
[----:B------:R-:W-:Y:S02]  /*01f0*/  MOV R7, RZ ;  /* 0x000000ff00077202 */ /* 0x000fe40000000f00 */
[----:B------:R-:W-:-:S07]  /*0200*/  MOV R0, 0x1 ;  /* 0x0000000100007802 */ /* 0x000fce0000000f00 */
.L_x_2:
[C---:B------:R-:W-:Y:S02]  /*0210*/  ISETP.GT.U32.AND P0, PT, R2.reuse, 0x7, PT ;  /* 0x000000070200780c */ /* 0x040fe40003f04070 */
[----:B------:R-:W-:Y:S02]  /*0220*/  LOP3.LUT R3, R2, 0x7, RZ, 0xc0, !PT ;  /* 0x0000000702037812 */ /* 0x000fe400078ec0ff */
[----:B------:R-:W-:-:S03]  /*0230*/  SHF.R.U32.HI R2, RZ, 0x3, R2 ;  /* 0x00000003ff027819 */ /* 0x000fc60000011602 */
[----:B------:R-:W-:Y:S02]  /*0240*/  IMAD R7, R3, R0, R7 ;  /* 0x0000000003077224 */ /* 0x000fe400078e0207 */
[----:B------:R-:W-:-:S04]  /*0250*/  IMAD R0, R0, 0xa, RZ ;  /* 0x0000000a00007824 */ /* 0x000fc800078e02ff */
[----:B------:R-:W-:Y:S05]  /*0260*/  @P0 BRA `(.L_x_2) ;  /* 0xfffffffc00e80947 */ /* 0x000fea000383ffff */
.L_x_1:
[----:B------:R-:W-:Y:S05]  /*0270*/  BSYNC.RECONVERGENT B0 ;  /* 0x0000000000007941 */ /* 0x000fea0003800200 */
.L_x_0:
[----:B------:R-:W-:Y:S01]  /*0280*/  STG.E desc[UR10][R4.64], R7 ;  /* 0x0000000704007986 */ /* 0x000fe2000c10190a */
[----:B------:R-:W-:Y:S05]  /*0290*/  EXIT ;  /* 0x000000000000794d */ /* 0x000fea0003800000 */
.L_x_3:
[----:B------:R-:W-:-:S00]  /*02a0*/  BRA `(.L_x_3) ;  /* 0xfffffffc00fc7947 */ /* 0x000fc0000383ffff */
[----:B------:R-:W-:-:S00]  /*02b0*/  NOP ;  /* 0x0000000000007918 */ /* 0x000fc00000000000 */
        /* <DEDUP_REMOVED lines=12> */
.L_x_4:


//--------------------- .nv.shared.reserved.0     --------------------------
	.section	.nv.shared.reserved.0,"aw",@nobits
	.weak		__nv_reservedSMEM_offset_0_alias
	.size		__nv_reservedSMEM_offset_0_alias, 0, 64
	.other		__nv_reservedSMEM_offset_0_alias,@"STO_CUDA_RESERVED_SHARED STV_DEFAULT"
__nv_reservedSMEM_offset_0_alias:
	.zero		0
	.zero		64


//--------------------- .nv.constant0._Z8decToOctPiS_S_ --------------------------
	.section	.nv.constant0._Z8decToOctPiS_S_,"a",@progbits
	.sectionflags	@""
	.align	4
.nv.constant0._Z8decToOctPiS_S_:
	.zero		920


//--------------------- SYMBOLS --------------------------

	.type		.nv.reservedSmem.offset0,@object
	.size		.nv.reservedSmem.offset0,0x4
